//
// Generated by NVIDIA NVVM Compiler
//
// Compiler Build ID: CL-36424714
// Cuda compilation tools, release 13.0, V13.0.88
// Based on NVVM 20.0.0
//

.version 9.0
.target sm_100
.address_size 64

	// .globl	_Z3addPiS_S_
.extern .func  (.param .b32 func_retval0) vprintf
(
	.param .b64 vprintf_param_0,
	.param .b64 vprintf_param_1
)
;
.global .align 1 .b8 $str[43] = {66, 108, 111, 99, 107, 32, 37, 100, 32, 84, 104, 114, 101, 97, 100, 32, 37, 100, 32, 45, 45, 32, 97, 58, 32, 37, 100, 44, 32, 98, 58, 32, 37, 100, 44, 32, 99, 58, 32, 37, 100, 10};

.visible .entry _Z3addPiS_S_(
	.param .u64 .ptr .align 1 _Z3addPiS_S__param_0,
	.param .u64 .ptr .align 1 _Z3addPiS_S__param_1,
	.param .u64 .ptr .align 1 _Z3addPiS_S__param_2
)
{
	.local .align 8 .b8 	__local_depot0[24];
	.reg .b64 	%SP;
	.reg .b64 	%SPL;
	.reg .b32 	%r<11>;
	.reg .b64 	%rd<15>;

	mov.u64 	%SPL, __local_depot0;
	cvta.local.u64 	%SP, %SPL;
	ld.param.u64 	%rd1, [_Z3addPiS_S__param_0];
	ld.param.u64 	%rd2, [_Z3addPiS_S__param_1];
	ld.param.u64 	%rd3, [_Z3addPiS_S__param_2];
	cvta.to.global.u64 	%rd4, %rd3;
	cvta.to.global.u64 	%rd5, %rd2;
	cvta.to.global.u64 	%rd6, %rd1;
	add.u64 	%rd7, %SP, 0;
	add.u64 	%rd8, %SPL, 0;
	mov.u32 	%r1, %ctaid.x;
	mov.u32 	%r2, %tid.x;
	mad.lo.s32 	%r3, %r1, %r2, %r2;
	mul.wide.u32 	%rd9, %r3, 4;
	add.s64 	%rd10, %rd6, %rd9;
	ld.global.u32 	%r4, [%rd10];
	add.s64 	%rd11, %rd5, %rd9;
	ld.global.u32 	%r5, [%rd11];
	add.s32 	%r6, %r5, %r4;
	add.s64 	%rd12, %rd4, %rd9;
	st.global.u32 	[%rd12], %r6;
	ld.global.u32 	%r7, [%rd10];
	ld.global.u32 	%r8, [%rd11];
	st.local.v2.u32 	[%rd8], {%r1, %r2};
	st.local.v2.u32 	[%rd8+8], {%r6, %r7};
	st.local.u32 	[%rd8+16], %r8;
	mov.u64 	%rd13, $str;
	cvta.global.u64 	%rd14, %rd13;
	{ // callseq 0, 0
	.param .b64 param0;
	st.param.b64 	[param0], %rd14;
	.param .b64 param1;
	st.param.b64 	[param1], %rd7;
	.param .b32 retval0;
	call.uni (retval0), 
	vprintf, 
	(
	param0, 
	param1
	);
	ld.param.b32 	%r9, [retval0];
	} // callseq 0
	ret;

}


// ===== COMPILED SASS (sm_100) =====

	.target	sm_100

	.elftype	@"ET_EXEC"


//--------------------- .note.nv.tkinfo           --------------------------
	.section	.note.nv.tkinfo,"",@"SHT_NOTE"
	.sectionflags	@"SHF_NOTE_NV_TKINFO"
	.tkinfo
        /*0018*/ 	.word	0x00000002
        /*0030*/ 	.string	""
        /*0030*/ 	.string	"ptxas"
        /*0030*/ 	.string	"Cuda compilation tools, release 13.0, V13.0.88"
        /*0030*/ 	.string	"Build cuda_13.0.r13.0/compiler.36424714_0"
        /*0030*/ 	.string	"-arch sm_100 -m 64 "



//--------------------- .note.nv.cuinfo           --------------------------
	.section	.note.nv.cuinfo,"",@"SHT_NOTE"
	.sectionflags	@"SHF_NOTE_NV_CUINFO"
        /*0018*/ 	.short	0x0002
        /*001a*/ 	.short	0x0064
        /*001c*/ 	.short	0x0082
	.zero		2


//--------------------- .nv.info                  --------------------------
	.section	.nv.info,"",@"SHT_CUDA_INFO"
	.align	4


	//----- nvinfo : EIATTR_REGCOUNT
	.align		4
        /*0000*/ 	.byte	0x04, 0x2f
        /*0002*/ 	.short	(.L_2 - .L_1)
	.align		4
.L_1:
        /*0004*/ 	.word	index@(_Z3addPiS_S_)
        /*0008*/ 	.word	0x00000018


	//----- nvinfo : EIATTR_FRAME_SIZE
	.align		4
.L_2:
        /*000c*/ 	.byte	0x04, 0x11
        /*000e*/ 	.short	(.L_4 - .L_3)
	.align		4
.L_3:
        /*0010*/ 	.word	index@(_Z3addPiS_S_)
        /*0014*/ 	.word	0x00000018


	//----- nvinfo : EIATTR_MIN_STACK_SIZE
	.align		4
.L_4:
        /*0018*/ 	.byte	0x04, 0x12
        /*001a*/ 	.short	(.L_6 - .L_5)
	.align		4
.L_5:
        /*001c*/ 	.word	index@(_Z3addPiS_S_)
        /*0020*/ 	.word	0x00000018
.L_6:


//--------------------- .nv.compat                --------------------------
	.section	.nv.compat,"",@"SHT_CUDA_COMPAT_INFO"
	.align	4
        /*0000*/ 	.byte	0x02, 0x09, 0x00, 0x00, 0x02, 0x02, 0x01, 0x00, 0x02, 0x05, 0x05, 0x00, 0x03, 0x07, 0x01, 0x01
        /*0010*/ 	.byte	0x02, 0x03, 0x00, 0x00, 0x02, 0x06, 0x01, 0x00, 0x04, 0x0b, 0x08, 0x00, 0x09, 0x00, 0x00, 0x00
        /*0020*/ 	.byte	0x00, 0x00, 0x00, 0x00


//--------------------- .nv.info._Z3addPiS_S_     --------------------------
	.section	.nv.info._Z3addPiS_S_,"",@"SHT_CUDA_INFO"
	.sectionflags	@""
	.align	4


	//----- nvinfo : EIATTR_CUDA_API_VERSION
	.align		4
        /*0000*/ 	.byte	0x04, 0x37
        /*0002*/ 	.short	(.L_8 - .L_7)
.L_7:
        /*0004*/ 	.word	0x00000082


	//----- nvinfo : EIATTR_KPARAM_INFO
	.align		4
.L_8:
        /*0008*/ 	.byte	0x04, 0x17
        /*000a*/ 	.short	(.L_10 - .L_9)
.L_9:
        /*000c*/ 	.word	0x00000000
        /*0010*/ 	.short	0x0002
        /*0012*/ 	.short	0x0010
        /*0014*/ 	.byte	0x00, 0xf5, 0x21, 0x00


	//----- nvinfo : EIATTR_KPARAM_INFO
	.align		4
.L_10:
        /*0018*/ 	.byte	0x04, 0x17
        /*001a*/ 	.short	(.L_12 - .L_11)
.L_11:
        /*001c*/ 	.word	0x00000000
        /*0020*/ 	.short	0x0001
        /*0022*/ 	.short	0x0008
        /*0024*/ 	.byte	0x00, 0xf5, 0x21, 0x00


	//----- nvinfo : EIATTR_KPARAM_INFO
	.align		4
.L_12:
        /*0028*/ 	.byte	0x04, 0x17
        /*002a*/ 	.short	(.L_14 - .L_13)
.L_13:
        /*002c*/ 	.word	0x00000000
        /*0030*/ 	.short	0x0000
        /*0032*/ 	.short	0x0000
        /*0034*/ 	.byte	0x00, 0xf5, 0x21, 0x00


	//----- nvinfo : EIATTR_SPARSE_MMA_MASK
	.align		4
.L_14:
        /*0038*/ 	.byte	0x03, 0x50
        /*003a*/ 	.short	0x0000


	//----- nvinfo : EIATTR_MAXREG_COUNT
	.align		4
        /*003c*/ 	.byte	0x03, 0x1b
        /*003e*/ 	.short	0x00ff


	//----- nvinfo : EIATTR_EXTERNS
	.align		4
        /*0040*/ 	.byte	0x04, 0x0f
        /*0042*/ 	.short	(.L_16 - .L_15)


	//   ....[0]....
	.align		4
.L_15:
        /*0044*/ 	.word	index@(vprintf)


	//----- nvinfo : EIATTR_MERCURY_ISA_VERSION
	.align		4
.L_16:
        /*0048*/ 	.byte	0x03, 0x5f
        /*004a*/ 	.short	0x0101


	//----- nvinfo : EIATTR_VRC_CTA_INIT_COUNT
	.align		4
        /*004c*/ 	.byte	0x02, 0x4a
	.zero		1
	.zero		1


	//----- nvinfo : EIATTR_SYSCALL_OFFSETS
	.align		4
        /*0050*/ 	.byte	0x04, 0x46
        /*0052*/ 	.short	(.L_18 - .L_17)


	//   ....[0]....
.L_17:
        /*0054*/ 	.word	0x000001f0


	//----- nvinfo : EIATTR_EXIT_INSTR_OFFSETS
	.align		4
.L_18:
        /*0058*/ 	.byte	0x04, 0x1c
        /*005a*/ 	.short	(.L_20 - .L_19)


	//   ....[0]....
.L_19:
        /*005c*/ 	.word	0x00000200


	//----- nvinfo : EIATTR_CBANK_PARAM_SIZE
	.align		4
.L_20:
        /*0060*/ 	.byte	0x03, 0x19
        /*0062*/ 	.short	0x0018


	//----- nvinfo : EIATTR_PARAM_CBANK
	.align		4
        /*0064*/ 	.byte	0x04, 0x0a
        /*0066*/ 	.short	(.L_22 - .L_21)
	.align		4
.L_21:
        /*0068*/ 	.word	index@(.nv.constant0._Z3addPiS_S_)
        /*006c*/ 	.short	0x0380
        /*006e*/ 	.short	0x0018


	//----- nvinfo : EIATTR_SW_WAR
	.align		4
.L_22:
        /*0070*/ 	.byte	0x04, 0x36
        /*0072*/ 	.short	(.L_24 - .L_23)
.L_23:
        /*0074*/ 	.word	0x00000008
.L_24:


//--------------------- .nv.callgraph             --------------------------
	.section	.nv.callgraph,"",@"SHT_CUDA_CALLGRAPH"
	.align	4
	.sectionentsize	8
	.align		4
        /*0000*/ 	.word	0x00000000
	.align		4
        /*0004*/ 	.word	0xffffffff
	.align		4
        /*0008*/ 	.word	index@(_Z3addPiS_S_)
	.align		4
        /*000c*/ 	.word	index@(vprintf)
	.align		4
        /*0010*/ 	.word	0x00000000
	.align		4
        /*0014*/ 	.word	0xfffffffe
	.align		4
        /*0018*/ 	.word	0x00000000
	.align		4
        /*001c*/ 	.word	0xfffffffd
	.align		4
        /*0020*/ 	.word	0x00000000
	.align		4
        /*0024*/ 	.word	0xfffffffc


//--------------------- .nv.constant4             --------------------------
	.section	.nv.constant4,"a",@progbits
	.align	8
	.align		8
.nv.constant4:
        /*0000*/ 	.dword	vprintf
	.align		8
        /*0008*/ 	.dword	$str


//--------------------- .text._Z3addPiS_S_        --------------------------
	.section	.text._Z3addPiS_S_,"ax",@progbits
	.align	128
        .global         _Z3addPiS_S_
        .type           _Z3addPiS_S_,@function
        .size           _Z3addPiS_S_,(.L_x_2 - _Z3addPiS_S_)
        .other          _Z3addPiS_S_,@"STO_CUDA_ENTRY STV_DEFAULT"
_Z3addPiS_S_:
.text._Z3addPiS_S_:
[----:B------:R-:W0:Y:S01]  /*0000*/  LDC R1, c[0x0][0x37c] ;  /* 0x0000df00ff017b82 */ /* 0x000e220000000800 */
[----:B------:R-:W1:Y:S07]  /*0010*/  S2R R14, SR_CTAID.X ;  /* 0x00000000000e7919 */ /* 0x000e6e0000002500 */
[----:B------:R-:W2:Y:S01]  /*0020*/  LDC.64 R2, c[0x0][0x380] ;  /* 0x0000e000ff027b82 */ /* 0x000ea20000000a00 */
[----:B------:R-:W3:Y:S01]  /*0030*/  LDCU.64 UR4, c[0x0][0x358] ;  /* 0x00006b00ff0477ac */ /* 0x000ee20008000a00 */
[----:B0-----:R-:W-:Y:S01]  /*0040*/  IADD3 R1, PT, PT, R1, -0x18, RZ ;  /* 0xffffffe801017810 */ /* 0x001fe20007ffe0ff */
[----:B------:R-:W1:Y:S01]  /*0050*/  S2R R15, SR_TID.X ;  /* 0x00000000000f7919 */ /* 0x000e620000002100 */
[----:B------:R-:W0:Y:S04]  /*0060*/  LDCU.64 UR6, c[0x4][0x8] ;  /* 0x01000100ff0677ac */ /* 0x000e280008000a00 */
[----:B------:R-:W4:Y:S08]  /*0070*/  LDC.64 R8, c[0x0][0x388] ;  /* 0x0000e200ff087b82 */ /* 0x000f300000000a00 */
[----:B------:R-:W5:Y:S01]  /*0080*/  LDC.64 R4, c[0x0][0x390] ;  /* 0x0000e400ff047b82 */ /* 0x000f620000000a00 */
[----:B-1----:R-:W-:-:S04]  /*0090*/  IMAD R7, R14, R15, R15 ;  /* 0x0000000f0e077224 */ /* 0x002fc800078e020f */
[----:B--2---:R-:W-:-:S04]  /*00a0*/  IMAD.WIDE.U32 R2, R7, 0x4, R2 ;  /* 0x0000000407027825 */ /* 0x004fc800078e0002 */
[C---:B----4-:R-:W-:Y:S01]  /*00b0*/  IMAD.WIDE.U32 R8, R7.reuse, 0x4, R8 ;  /* 0x0000000407087825 */ /* 0x050fe200078e0008 */
[----:B---3--:R-:W2:Y:S04]  /*00c0*/  LDG.E R10, desc[UR4][R2.64] ;  /* 0x00000004020a7981 */ /* 0x008ea8000c1e1900 */
[----:B------:R-:W2:Y:S01]  /*00d0*/  LDG.E R11, desc[UR4][R8.64] ;  /* 0x00000004080b7981 */ /* 0x000ea2000c1e1900 */
[----:B-----5:R-:W-:Y:S01]  /*00e0*/  IMAD.WIDE.U32 R4, R7, 0x4, R4 ;  /* 0x0000000407047825 */ /* 0x020fe200078e0004 */
[----:B--2---:R-:W-:-:S05]  /*00f0*/  IADD3 R10, PT, PT, R10, R11, RZ ;  /* 0x0000000b0a0a7210 */ /* 0x004fca0007ffe0ff */
[----:B------:R0:W-:Y:S04]  /*0100*/  STG.E desc[UR4][R4.64], R10 ;  /* 0x0000000a04007986 */ /* 0x0001e8000c101904 */
[----:B------:R-:W2:Y:S04]  /*0110*/  LDG.E R11, desc[UR4][R2.64] ;  /* 0x00000004020b7981 */ /* 0x000ea8000c1e1900 */
[----:B------:R-:W3:Y:S01]  /*0120*/  LDG.E R0, desc[UR4][R8.64] ;  /* 0x0000000408007981 */ /* 0x000ee2000c1e1900 */
[----:B------:R-:W-:Y:S01]  /*0130*/  MOV R12, 0x0 ;  /* 0x00000000000c7802 */ /* 0x000fe20000000f00 */
[----:B------:R-:W1:Y:S02]  /*0140*/  LDCU UR4, c[0x0][0x2f8] ;  /* 0x00005f00ff0477ac */ /* 0x000e640008000800 */
[----:B------:R4:W-:Y:S01]  /*0150*/  STL.64 [R1], R14 ;  /* 0x0000000e01007387 */ /* 0x0009e20000100a00 */
[----:B0-----:R-:W-:Y:S01]  /*0160*/  IMAD.U32 R4, RZ, RZ, UR6 ;  /* 0x00000006ff047e24 */ /* 0x001fe2000f8e00ff */
[----:B------:R-:W0:Y:S01]  /*0170*/  LDCU UR5, c[0x0][0x2fc] ;  /* 0x00005f80ff0577ac */ /* 0x000e220008000800 */
[----:B------:R-:W2:Y:S01]  /*0180*/  LDC.64 R12, c[0x4][R12] ;  /* 0x010000000c0c7b82 */ /* 0x000ea20000000a00 */
[----:B------:R-:W-:-:S02]  /*0190*/  MOV R5, UR7 ;  /* 0x0000000700057c02 */ /* 0x000fc40008000f00 */
[----:B-1----:R-:W-:-:S05]  /*01a0*/  IADD3 R6, P0, PT, R1, UR4, RZ ;  /* 0x0000000401067c10 */ /* 0x002fca000ff1e0ff */
[----:B0-----:R-:W-:Y:S01]  /*01b0*/  IMAD.X R7, RZ, RZ, UR5, P0 ;  /* 0x00000005ff077e24 */ /* 0x001fe200080e06ff */
[----:B--2---:R4:W-:Y:S04]  /*01c0*/  STL.64 [R1+0x8], R10 ;  /* 0x0000080a01007387 */ /* 0x0049e80000100a00 */
[----:B---3--:R4:W-:Y:S03]  /*01d0*/  STL [R1+0x10], R0 ;  /* 0x0000100001007387 */ /* 0x0089e60000100800 */
[----:B------:R-:W-:-:S07]  /*01e0*/  LEPC R20, `(.L_x_0) ;  /* 0x000000001014794e */ /* 0x000fce0000000000 */
[----:B----4-:R-:W-:Y:S05]  /*01f0*/  CALL.ABS.NOINC R12 ;  /* 0x000000000c007343 */ /* 0x010fea0003c00000 */
.L_x_0:
[----:B------:R-:W-:Y:S05]  /*0200*/  EXIT ;  /* 0x000000000000794d */ /* 0x000fea0003800000 */
.L_x_1:
[----:B------:R-:W-:-:S00]  /*0210*/  BRA `(.L_x_1) ;  /* 0xfffffffc00fc7947 */ /* 0x000fc0000383ffff */
[----:B------:R-:W-:-:S00]  /*0220*/  NOP ;  /* 0x0000000000007918 */ /* 0x000fc00000000000 */
        /* <DEDUP_REMOVED lines=13> */
.L_x_2:


//--------------------- .nv.global.init           --------------------------
	.section	.nv.global.init,"aw",@progbits
.nv.global.init:
	.type		$str,@object
	.size		$str,(.L_0 - $str)
$str:
        /*0000*/ 	.byte	0x42, 0x6c, 0x6f, 0x63, 0x6b, 0x20, 0x25, 0x64, 0x20, 0x54, 0x68, 0x72, 0x65, 0x61, 0x64, 0x20
        /*0010*/ 	.byte	0x25, 0x64, 0x20, 0x2d, 0x2d, 0x20, 0x61, 0x3a, 0x20, 0x25, 0x64, 0x2c, 0x20, 0x62, 0x3a, 0x20
        /*0020*/ 	.byte	0x25, 0x64, 0x2c, 0x20, 0x63, 0x3a, 0x20, 0x25, 0x64, 0x0a, 0x00
.L_0:


//--------------------- .nv.shared.reserved.0     --------------------------
	.section	.nv.shared.reserved.0,"aw",@nobits
	.weak		__nv_reservedSMEM_offset_0_alias
	.size		__nv_reservedSMEM_offset_0_alias, 0, 64
	.other		__nv_reservedSMEM_offset_0_alias,@"STO_CUDA_RESERVED_SHARED STV_DEFAULT"
__nv_reservedSMEM_offset_0_alias:
	.zero		0
	.zero		64


//--------------------- .nv.constant0._Z3addPiS_S_ --------------------------
	.section	.nv.constant0._Z3addPiS_S_,"a",@progbits
	.sectionflags	@""
	.align	4
.nv.constant0._Z3addPiS_S_:
	.zero		920


//--------------------- SYMBOLS --------------------------

	.type		.nv.reservedSmem.offset0,@object
	.size		.nv.reservedSmem.offset0,0x4
	.type		vprintf,@function
